//
// Generated by NVIDIA NVVM Compiler
//
// Compiler Build ID: CL-36424714
// Cuda compilation tools, release 13.0, V13.0.88
// Based on NVVM 20.0.0
//

.version 9.0
.target sm_100
.address_size 64

	// .globl	_Z9array_addPiS_

.visible .entry _Z9array_addPiS_(
	.param .u64 .ptr .align 1 _Z9array_addPiS__param_0,
	.param .u64 .ptr .align 1 _Z9array_addPiS__param_1
)
{
	.reg .pred 	%p<2>;
	.reg .b32 	%r<8>;
	.reg .b64 	%rd<8>;

	ld.param.u64 	%rd1, [_Z9array_addPiS__param_0];
	ld.param.u64 	%rd2, [_Z9array_addPiS__param_1];
	mov.u32 	%r2, %ctaid.x;
	mov.u32 	%r3, %ntid.x;
	mov.u32 	%r4, %tid.x;
	mad.lo.s32 	%r1, %r2, %r3, %r4;
	setp.gt.s32 	%p1, %r1, 524287;
	@%p1 bra 	$L__BB0_2;
	cvta.to.global.u64 	%rd3, %rd2;
	cvta.to.global.u64 	%rd4, %rd1;
	mul.wide.s32 	%rd5, %r1, 4;
	add.s64 	%rd6, %rd3, %rd5;
	ld.global.u32 	%r5, [%rd6];
	add.s64 	%rd7, %rd4, %rd5;
	ld.global.u32 	%r6, [%rd7];
	add.s32 	%r7, %r6, %r5;
	st.global.u32 	[%rd7], %r7;
$L__BB0_2:
	ret;

}


// ===== COMPILED SASS (sm_100) =====

	.target	sm_100

	.elftype	@"ET_EXEC"


//--------------------- .note.nv.tkinfo           --------------------------
	.section	.note.nv.tkinfo,"",@"SHT_NOTE"
	.sectionflags	@"SHF_NOTE_NV_TKINFO"
	.tkinfo
        /*0018*/ 	.word	0x00000002
        /*0030*/ 	.string	""
        /*0030*/ 	.string	"ptxas"
        /*0030*/ 	.string	"Cuda compilation tools, release 13.0, V13.0.88"
        /*0030*/ 	.string	"Build cuda_13.0.r13.0/compiler.36424714_0"
        /*0030*/ 	.string	"-arch sm_100 -m 64 "



//--------------------- .note.nv.cuinfo           --------------------------
	.section	.note.nv.cuinfo,"",@"SHT_NOTE"
	.sectionflags	@"SHF_NOTE_NV_CUINFO"
        /*0018*/ 	.short	0x0002
        /*001a*/ 	.short	0x0064
        /*001c*/ 	.short	0x0082
	.zero		2


//--------------------- .nv.info                  --------------------------
	.section	.nv.info,"",@"SHT_CUDA_INFO"
	.align	4


	//----- nvinfo : EIATTR_REGCOUNT
	.align		4
        /*0000*/ 	.byte	0x04, 0x2f
        /*0002*/ 	.short	(.L_1 - .L_0)
	.align		4
.L_0:
        /*0004*/ 	.word	index@(_Z9array_addPiS_)
        /*0008*/ 	.word	0x0000000a


	//----- nvinfo : EIATTR_FRAME_SIZE
	.align		4
.L_1:
        /*000c*/ 	.byte	0x04, 0x11
        /*000e*/ 	.short	(.L_3 - .L_2)
	.align		4
.L_2:
        /*0010*/ 	.word	index@(_Z9array_addPiS_)
        /*0014*/ 	.word	0x00000000


	//----- nvinfo : EIATTR_MIN_STACK_SIZE
	.align		4
.L_3:
        /*0018*/ 	.byte	0x04, 0x12
        /*001a*/ 	.short	(.L_5 - .L_4)
	.align		4
.L_4:
        /*001c*/ 	.word	index@(_Z9array_addPiS_)
        /*0020*/ 	.word	0x00000000
.L_5:


//--------------------- .nv.compat                --------------------------
	.section	.nv.compat,"",@"SHT_CUDA_COMPAT_INFO"
	.align	4
        /*0000*/ 	.byte	0x02, 0x09, 0x00, 0x00, 0x02, 0x02, 0x01, 0x00, 0x02, 0x05, 0x05, 0x00, 0x03, 0x07, 0x01, 0x01
        /*0010*/ 	.byte	0x02, 0x03, 0x00, 0x00, 0x02, 0x06, 0x01, 0x00, 0x04, 0x0b, 0x08, 0x00, 0x09, 0x00, 0x00, 0x00
        /*0020*/ 	.byte	0x00, 0x00, 0x00, 0x00


//--------------------- .nv.info._Z9array_addPiS_ --------------------------
	.section	.nv.info._Z9array_addPiS_,"",@"SHT_CUDA_INFO"
	.sectionflags	@""
	.align	4


	//----- nvinfo : EIATTR_CUDA_API_VERSION
	.align		4
        /*0000*/ 	.byte	0x04, 0x37
        /*0002*/ 	.short	(.L_7 - .L_6)
.L_6:
        /*0004*/ 	.word	0x00000082


	//----- nvinfo : EIATTR_KPARAM_INFO
	.align		4
.L_7:
        /*0008*/ 	.byte	0x04, 0x17
        /*000a*/ 	.short	(.L_9 - .L_8)
.L_8:
        /*000c*/ 	.word	0x00000000
        /*0010*/ 	.short	0x0001
        /*0012*/ 	.short	0x0008
        /*0014*/ 	.byte	0x00, 0xf5, 0x21, 0x00


	//----- nvinfo : EIATTR_KPARAM_INFO
	.align		4
.L_9:
        /*0018*/ 	.byte	0x04, 0x17
        /*001a*/ 	.short	(.L_11 - .L_10)
.L_10:
        /*001c*/ 	.word	0x00000000
        /*0020*/ 	.short	0x0000
        /*0022*/ 	.short	0x0000
        /*0024*/ 	.byte	0x00, 0xf5, 0x21, 0x00


	//----- nvinfo : EIATTR_SPARSE_MMA_MASK
	.align		4
.L_11:
        /*0028*/ 	.byte	0x03, 0x50
        /*002a*/ 	.short	0x0000


	//----- nvinfo : EIATTR_MAXREG_COUNT
	.align		4
        /*002c*/ 	.byte	0x03, 0x1b
        /*002e*/ 	.short	0x00ff


	//----- nvinfo : EIATTR_MERCURY_ISA_VERSION
	.align		4
        /*0030*/ 	.byte	0x03, 0x5f
        /*0032*/ 	.short	0x0101


	//----- nvinfo : EIATTR_VRC_CTA_INIT_COUNT
	.align		4
        /*0034*/ 	.byte	0x02, 0x4a
	.zero		1
	.zero		1


	//----- nvinfo : EIATTR_EXIT_INSTR_OFFSETS
	.align		4
        /*0038*/ 	.byte	0x04, 0x1c
        /*003a*/ 	.short	(.L_13 - .L_12)


	//   ....[0]....
.L_12:
        /*003c*/ 	.word	0x00000060


	//   ....[1]....
        /*0040*/ 	.word	0x00000100


	//----- nvinfo : EIATTR_CBANK_PARAM_SIZE
	.align		4
.L_13:
        /*0044*/ 	.byte	0x03, 0x19
        /*0046*/ 	.short	0x0010


	//----- nvinfo : EIATTR_PARAM_CBANK
	.align		4
        /*0048*/ 	.byte	0x04, 0x0a
        /*004a*/ 	.short	(.L_15 - .L_14)
	.align		4
.L_14:
        /*004c*/ 	.word	index@(.nv.constant0._Z9array_addPiS_)
        /*0050*/ 	.short	0x0380
        /*0052*/ 	.short	0x0010


	//----- nvinfo : EIATTR_SW_WAR
	.align		4
.L_15:
        /*0054*/ 	.byte	0x04, 0x36
        /*0056*/ 	.short	(.L_17 - .L_16)
.L_16:
        /*0058*/ 	.word	0x00000008
.L_17:


//--------------------- .nv.callgraph             --------------------------
	.section	.nv.callgraph,"",@"SHT_CUDA_CALLGRAPH"
	.align	4
	.sectionentsize	8
	.align		4
        /*0000*/ 	.word	0x00000000
	.align		4
        /*0004*/ 	.word	0xffffffff
	.align		4
        /*0008*/ 	.word	0x00000000
	.align		4
        /*000c*/ 	.word	0xfffffffe
	.align		4
        /*0010*/ 	.word	0x00000000
	.align		4
        /*0014*/ 	.word	0xfffffffd
	.align		4
        /*0018*/ 	.word	0x00000000
	.align		4
        /*001c*/ 	.word	0xfffffffc


//--------------------- .text._Z9array_addPiS_    --------------------------
	.section	.text._Z9array_addPiS_,"ax",@progbits
	.align	128
        .global         _Z9array_addPiS_
        .type           _Z9array_addPiS_,@function
        .size           _Z9array_addPiS_,(.L_x_1 - _Z9array_addPiS_)
        .other          _Z9array_addPiS_,@"STO_CUDA_ENTRY STV_DEFAULT"
_Z9array_addPiS_:
.text._Z9array_addPiS_:
[----:B------:R-:W-:Y:S01]  /*0000*/  LDC R1, c[0x0][0x37c] ;  /* 0x0000df00ff017b82 */ /* 0x000fe20000000800 */
[----:B------:R-:W0:Y:S07]  /*0010*/  S2R R0, SR_TID.X ;  /* 0x0000000000007919 */ /* 0x000e2e0000002100 */
[----:B------:R-:W0:Y:S08]  /*0020*/  S2UR UR4, SR_CTAID.X ;  /* 0x00000000000479c3 */ /* 0x000e300000002500 */
[----:B------:R-:W0:Y:S02]  /*0030*/  LDC R7, c[0x0][0x360] ;  /* 0x0000d800ff077b82 */ /* 0x000e240000000800 */
[----:B0-----:R-:W-:-:S05]  /*0040*/  IMAD R7, R7, UR4, R0 ;  /* 0x0000000407077c24 */ /* 0x001fca000f8e0200 */
[----:B------:R-:W-:-:S13]  /*0050*/  ISETP.GT.AND P0, PT, R7, 0x7ffff, PT ;  /* 0x0007ffff0700780c */ /* 0x000fda0003f04270 */
[----:B------:R-:W-:Y:S05]  /*0060*/  @P0 EXIT ;  /* 0x000000000000094d */ /* 0x000fea0003800000 */
[----:B------:R-:W0:Y:S01]  /*0070*/  LDC.64 R2, c[0x0][0x388] ;  /* 0x0000e200ff027b82 */ /* 0x000e220000000a00 */
[----:B------:R-:W1:Y:S07]  /*0080*/  LDCU.64 UR4, c[0x0][0x358] ;  /* 0x00006b00ff0477ac */ /* 0x000e6e0008000a00 */
[----:B------:R-:W2:Y:S01]  /*0090*/  LDC.64 R4, c[0x0][0x380] ;  /* 0x0000e000ff047b82 */ /* 0x000ea20000000a00 */
[----:B0-----:R-:W-:-:S06]  /*00a0*/  IMAD.WIDE R2, R7, 0x4, R2 ;  /* 0x0000000407027825 */ /* 0x001fcc00078e0202 */
[----:B-1----:R-:W3:Y:S01]  /*00b0*/  LDG.E R2, desc[UR4][R2.64] ;  /* 0x0000000402027981 */ /* 0x002ee2000c1e1900 */
[----:B--2---:R-:W-:-:S05]  /*00c0*/  IMAD.WIDE R4, R7, 0x4, R4 ;  /* 0x0000000407047825 */ /* 0x004fca00078e0204 */
[----:B------:R-:W3:Y:S02]  /*00d0*/  LDG.E R7, desc[UR4][R4.64] ;  /* 0x0000000404077981 */ /* 0x000ee4000c1e1900 */
[----:B---3--:R-:W-:-:S05]  /*00e0*/  IADD3 R7, PT, PT, R2, R7, RZ ;  /* 0x0000000702077210 */ /* 0x008fca0007ffe0ff */
[----:B------:R-:W-:Y:S01]  /*00f0*/  STG.E desc[UR4][R4.64], R7 ;  /* 0x0000000704007986 */ /* 0x000fe2000c101904 */
[----:B------:R-:W-:Y:S05]  /*0100*/  EXIT ;  /* 0x000000000000794d */ /* 0x000fea0003800000 */
.L_x_0:
[----:B------:R-:W-:-:S00]  /*0110*/  BRA `(.L_x_0) ;  /* 0xfffffffc00fc7947 */ /* 0x000fc0000383ffff */
[----:B------:R-:W-:-:S00]  /*0120*/  NOP ;  /* 0x0000000000007918 */ /* 0x000fc00000000000 */
        /* <DEDUP_REMOVED lines=13> */
.L_x_1:


//--------------------- .nv.shared.reserved.0     --------------------------
	.section	.nv.shared.reserved.0,"aw",@nobits
	.weak		__nv_reservedSMEM_offset_0_alias
	.size		__nv_reservedSMEM_offset_0_alias, 0, 64
	.other		__nv_reservedSMEM_offset_0_alias,@"STO_CUDA_RESERVED_SHARED STV_DEFAULT"
__nv_reservedSMEM_offset_0_alias:
	.zero		0
	.zero		64


//--------------------- .nv.constant0._Z9array_addPiS_ --------------------------
	.section	.nv.constant0._Z9array_addPiS_,"a",@progbits
	.sectionflags	@""
	.align	4
.nv.constant0._Z9array_addPiS_:
	.zero		912


//--------------------- SYMBOLS --------------------------

	.type		.nv.reservedSmem.offset0,@object
	.size		.nv.reservedSmem.offset0,0x4
